//
// Generated by NVIDIA NVVM Compiler
//
// Compiler Build ID: CL-36424714
// Cuda compilation tools, release 13.0, V13.0.88
// Based on NVVM 20.0.0
//

.version 9.0
.target sm_100
.address_size 64

	// .globl	_Z13fitnessKernelPiPfS0_ii

.visible .entry _Z13fitnessKernelPiPfS0_ii(
	.param .u64 .ptr .align 1 _Z13fitnessKernelPiPfS0_ii_param_0,
	.param .u64 .ptr .align 1 _Z13fitnessKernelPiPfS0_ii_param_1,
	.param .u64 .ptr .align 1 _Z13fitnessKernelPiPfS0_ii_param_2,
	.param .u32 _Z13fitnessKernelPiPfS0_ii_param_3,
	.param .u32 _Z13fitnessKernelPiPfS0_ii_param_4
)
{
	.reg .pred 	%p<11>;
	.reg .b32 	%r<71>;
	.reg .b32 	%f<55>;
	.reg .b64 	%rd<54>;

	ld.param.u64 	%rd5, [_Z13fitnessKernelPiPfS0_ii_param_0];
	ld.param.u64 	%rd6, [_Z13fitnessKernelPiPfS0_ii_param_1];
	ld.param.u64 	%rd4, [_Z13fitnessKernelPiPfS0_ii_param_2];
	ld.param.u32 	%r17, [_Z13fitnessKernelPiPfS0_ii_param_3];
	ld.param.u32 	%r18, [_Z13fitnessKernelPiPfS0_ii_param_4];
	cvta.to.global.u64 	%rd1, %rd6;
	cvta.to.global.u64 	%rd2, %rd5;
	mov.u32 	%r19, %tid.x;
	mov.u32 	%r20, %ctaid.x;
	mov.u32 	%r21, %ntid.x;
	mad.lo.s32 	%r1, %r20, %r21, %r19;
	setp.ge.s32 	%p1, %r1, %r18;
	@%p1 bra 	$L__BB0_14;
	add.s32 	%r2, %r17, -1;
	setp.lt.s32 	%p2, %r17, 2;
	mov.f32 	%f54, 0f00000000;
	@%p2 bra 	$L__BB0_13;
	mul.lo.s32 	%r3, %r17, %r1;
	add.s32 	%r23, %r17, -2;
	and.b32  	%r4, %r2, 7;
	setp.lt.u32 	%p3, %r23, 7;
	mov.f32 	%f54, 0f00000000;
	mov.b32 	%r69, 0;
	@%p3 bra 	$L__BB0_5;
	and.b32  	%r69, %r2, -8;
	neg.s32 	%r67, %r69;
	add.s64 	%rd3, %rd2, 16;
	mov.f32 	%f54, 0f00000000;
	mov.u32 	%r66, %r3;
$L__BB0_4:
	.pragma "nounroll";
	mul.wide.s32 	%rd7, %r66, 4;
	add.s64 	%rd8, %rd3, %rd7;
	ld.global.u32 	%r24, [%rd8+-16];
	ld.global.u32 	%r25, [%rd8+-12];
	mad.lo.s32 	%r26, %r24, %r17, %r25;
	mul.wide.s32 	%rd9, %r26, 4;
	add.s64 	%rd10, %rd1, %rd9;
	ld.global.f32 	%f17, [%rd10];
	add.f32 	%f18, %f54, %f17;
	ld.global.u32 	%r27, [%rd8+-8];
	mad.lo.s32 	%r28, %r25, %r17, %r27;
	mul.wide.s32 	%rd11, %r28, 4;
	add.s64 	%rd12, %rd1, %rd11;
	ld.global.f32 	%f19, [%rd12];
	add.f32 	%f20, %f18, %f19;
	ld.global.u32 	%r29, [%rd8+-4];
	mad.lo.s32 	%r30, %r27, %r17, %r29;
	mul.wide.s32 	%rd13, %r30, 4;
	add.s64 	%rd14, %rd1, %rd13;
	ld.global.f32 	%f21, [%rd14];
	add.f32 	%f22, %f20, %f21;
	ld.global.u32 	%r31, [%rd8];
	mad.lo.s32 	%r32, %r29, %r17, %r31;
	mul.wide.s32 	%rd15, %r32, 4;
	add.s64 	%rd16, %rd1, %rd15;
	ld.global.f32 	%f23, [%rd16];
	add.f32 	%f24, %f22, %f23;
	ld.global.u32 	%r33, [%rd8+4];
	mad.lo.s32 	%r34, %r31, %r17, %r33;
	mul.wide.s32 	%rd17, %r34, 4;
	add.s64 	%rd18, %rd1, %rd17;
	ld.global.f32 	%f25, [%rd18];
	add.f32 	%f26, %f24, %f25;
	ld.global.u32 	%r35, [%rd8+8];
	mad.lo.s32 	%r36, %r33, %r17, %r35;
	mul.wide.s32 	%rd19, %r36, 4;
	add.s64 	%rd20, %rd1, %rd19;
	ld.global.f32 	%f27, [%rd20];
	add.f32 	%f28, %f26, %f27;
	ld.global.u32 	%r37, [%rd8+12];
	mad.lo.s32 	%r38, %r35, %r17, %r37;
	mul.wide.s32 	%rd21, %r38, 4;
	add.s64 	%rd22, %rd1, %rd21;
	ld.global.f32 	%f29, [%rd22];
	add.f32 	%f30, %f28, %f29;
	ld.global.u32 	%r39, [%rd8+16];
	mad.lo.s32 	%r40, %r37, %r17, %r39;
	mul.wide.s32 	%rd23, %r40, 4;
	add.s64 	%rd24, %rd1, %rd23;
	ld.global.f32 	%f31, [%rd24];
	add.f32 	%f54, %f30, %f31;
	add.s32 	%r67, %r67, 8;
	add.s32 	%r66, %r66, 8;
	setp.ne.s32 	%p4, %r67, 0;
	@%p4 bra 	$L__BB0_4;
$L__BB0_5:
	setp.eq.s32 	%p5, %r4, 0;
	@%p5 bra 	$L__BB0_13;
	and.b32  	%r12, %r2, 3;
	setp.lt.u32 	%p6, %r4, 4;
	@%p6 bra 	$L__BB0_8;
	add.s32 	%r41, %r69, %r3;
	mul.wide.s32 	%rd25, %r41, 4;
	add.s64 	%rd26, %rd2, %rd25;
	ld.global.u32 	%r42, [%rd26];
	ld.global.u32 	%r43, [%rd26+4];
	mad.lo.s32 	%r44, %r42, %r17, %r43;
	mul.wide.s32 	%rd27, %r44, 4;
	add.s64 	%rd28, %rd1, %rd27;
	ld.global.f32 	%f33, [%rd28];
	add.f32 	%f34, %f54, %f33;
	ld.global.u32 	%r45, [%rd26+8];
	mad.lo.s32 	%r46, %r43, %r17, %r45;
	mul.wide.s32 	%rd29, %r46, 4;
	add.s64 	%rd30, %rd1, %rd29;
	ld.global.f32 	%f35, [%rd30];
	add.f32 	%f36, %f34, %f35;
	ld.global.u32 	%r47, [%rd26+12];
	mad.lo.s32 	%r48, %r45, %r17, %r47;
	mul.wide.s32 	%rd31, %r48, 4;
	add.s64 	%rd32, %rd1, %rd31;
	ld.global.f32 	%f37, [%rd32];
	add.f32 	%f38, %f36, %f37;
	ld.global.u32 	%r49, [%rd26+16];
	mad.lo.s32 	%r50, %r47, %r17, %r49;
	mul.wide.s32 	%rd33, %r50, 4;
	add.s64 	%rd34, %rd1, %rd33;
	ld.global.f32 	%f39, [%rd34];
	add.f32 	%f54, %f38, %f39;
	add.s32 	%r69, %r69, 4;
$L__BB0_8:
	setp.eq.s32 	%p7, %r12, 0;
	@%p7 bra 	$L__BB0_13;
	setp.eq.s32 	%p8, %r12, 1;
	@%p8 bra 	$L__BB0_11;
	add.s32 	%r51, %r69, %r3;
	mul.wide.s32 	%rd35, %r51, 4;
	add.s64 	%rd36, %rd2, %rd35;
	ld.global.u32 	%r52, [%rd36];
	ld.global.u32 	%r53, [%rd36+4];
	mad.lo.s32 	%r54, %r52, %r17, %r53;
	mul.wide.s32 	%rd37, %r54, 4;
	add.s64 	%rd38, %rd1, %rd37;
	ld.global.f32 	%f41, [%rd38];
	add.f32 	%f42, %f54, %f41;
	ld.global.u32 	%r55, [%rd36+8];
	mad.lo.s32 	%r56, %r53, %r17, %r55;
	mul.wide.s32 	%rd39, %r56, 4;
	add.s64 	%rd40, %rd1, %rd39;
	ld.global.f32 	%f43, [%rd40];
	add.f32 	%f54, %f42, %f43;
	add.s32 	%r69, %r69, 2;
$L__BB0_11:
	and.b32  	%r57, %r2, 1;
	setp.eq.b32 	%p9, %r57, 1;
	not.pred 	%p10, %p9;
	@%p10 bra 	$L__BB0_13;
	add.s32 	%r58, %r69, %r3;
	mul.wide.s32 	%rd41, %r58, 4;
	add.s64 	%rd42, %rd2, %rd41;
	ld.global.u32 	%r59, [%rd42];
	ld.global.u32 	%r60, [%rd42+4];
	mad.lo.s32 	%r61, %r59, %r17, %r60;
	mul.wide.s32 	%rd43, %r61, 4;
	add.s64 	%rd44, %rd1, %rd43;
	ld.global.f32 	%f44, [%rd44];
	add.f32 	%f54, %f54, %f44;
$L__BB0_13:
	mul.lo.s32 	%r62, %r17, %r1;
	mul.wide.s32 	%rd45, %r62, 4;
	add.s64 	%rd46, %rd2, %rd45;
	ld.global.u32 	%r63, [%rd46];
	mul.wide.s32 	%rd47, %r2, 4;
	add.s64 	%rd48, %rd46, %rd47;
	ld.global.u32 	%r64, [%rd48];
	mad.lo.s32 	%r65, %r64, %r17, %r63;
	mul.wide.s32 	%rd49, %r65, 4;
	add.s64 	%rd50, %rd1, %rd49;
	ld.global.f32 	%f45, [%rd50];
	add.f32 	%f46, %f54, %f45;
	cvta.to.global.u64 	%rd51, %rd4;
	mul.wide.s32 	%rd52, %r1, 4;
	add.s64 	%rd53, %rd51, %rd52;
	st.global.f32 	[%rd53], %f46;
$L__BB0_14:
	ret;

}


// ===== COMPILED SASS (sm_100) =====

	.target	sm_100

	.elftype	@"ET_EXEC"


//--------------------- .note.nv.tkinfo           --------------------------
	.section	.note.nv.tkinfo,"",@"SHT_NOTE"
	.sectionflags	@"SHF_NOTE_NV_TKINFO"
	.tkinfo
        /*0018*/ 	.word	0x00000002
        /*0030*/ 	.string	""
        /*0030*/ 	.string	"ptxas"
        /*0030*/ 	.string	"Cuda compilation tools, release 13.0, V13.0.88"
        /*0030*/ 	.string	"Build cuda_13.0.r13.0/compiler.36424714_0"
        /*0030*/ 	.string	"-arch sm_100 -m 64 "



//--------------------- .note.nv.cuinfo           --------------------------
	.section	.note.nv.cuinfo,"",@"SHT_NOTE"
	.sectionflags	@"SHF_NOTE_NV_CUINFO"
        /*0018*/ 	.short	0x0002
        /*001a*/ 	.short	0x0064
        /*001c*/ 	.short	0x0082
	.zero		2


//--------------------- .nv.info                  --------------------------
	.section	.nv.info,"",@"SHT_CUDA_INFO"
	.align	4


	//----- nvinfo : EIATTR_REGCOUNT
	.align		4
        /*0000*/ 	.byte	0x04, 0x2f
        /*0002*/ 	.short	(.L_1 - .L_0)
	.align		4
.L_0:
        /*0004*/ 	.word	index@(_Z13fitnessKernelPiPfS0_ii)
        /*0008*/ 	.word	0x00000020


	//----- nvinfo : EIATTR_FRAME_SIZE
	.align		4
.L_1:
        /*000c*/ 	.byte	0x04, 0x11
        /*000e*/ 	.short	(.L_3 - .L_2)
	.align		4
.L_2:
        /*0010*/ 	.word	index@(_Z13fitnessKernelPiPfS0_ii)
        /*0014*/ 	.word	0x00000000


	//----- nvinfo : EIATTR_MIN_STACK_SIZE
	.align		4
.L_3:
        /*0018*/ 	.byte	0x04, 0x12
        /*001a*/ 	.short	(.L_5 - .L_4)
	.align		4
.L_4:
        /*001c*/ 	.word	index@(_Z13fitnessKernelPiPfS0_ii)
        /*0020*/ 	.word	0x00000000
.L_5:


//--------------------- .nv.compat                --------------------------
	.section	.nv.compat,"",@"SHT_CUDA_COMPAT_INFO"
	.align	4
        /*0000*/ 	.byte	0x02, 0x09, 0x00, 0x00, 0x02, 0x02, 0x01, 0x00, 0x02, 0x05, 0x05, 0x00, 0x03, 0x07, 0x01, 0x01
        /*0010*/ 	.byte	0x02, 0x03, 0x00, 0x00, 0x02, 0x06, 0x01, 0x00, 0x04, 0x0b, 0x08, 0x00, 0x09, 0x00, 0x00, 0x00
        /*0020*/ 	.byte	0x00, 0x00, 0x00, 0x00


//--------------------- .nv.info._Z13fitnessKernelPiPfS0_ii --------------------------
	.section	.nv.info._Z13fitnessKernelPiPfS0_ii,"",@"SHT_CUDA_INFO"
	.sectionflags	@""
	.align	4


	//----- nvinfo : EIATTR_CUDA_API_VERSION
	.align		4
        /*0000*/ 	.byte	0x04, 0x37
        /*0002*/ 	.short	(.L_7 - .L_6)
.L_6:
        /*0004*/ 	.word	0x00000082


	//----- nvinfo : EIATTR_KPARAM_INFO
	.align		4
.L_7:
        /*0008*/ 	.byte	0x04, 0x17
        /*000a*/ 	.short	(.L_9 - .L_8)
.L_8:
        /*000c*/ 	.word	0x00000000
        /*0010*/ 	.short	0x0004
        /*0012*/ 	.short	0x001c
        /*0014*/ 	.byte	0x00, 0xf0, 0x11, 0x00


	//----- nvinfo : EIATTR_KPARAM_INFO
	.align		4
.L_9:
        /*0018*/ 	.byte	0x04, 0x17
        /*001a*/ 	.short	(.L_11 - .L_10)
.L_10:
        /*001c*/ 	.word	0x00000000
        /*0020*/ 	.short	0x0003
        /*0022*/ 	.short	0x0018
        /*0024*/ 	.byte	0x00, 0xf0, 0x11, 0x00


	//----- nvinfo : EIATTR_KPARAM_INFO
	.align		4
.L_11:
        /*0028*/ 	.byte	0x04, 0x17
        /*002a*/ 	.short	(.L_13 - .L_12)
.L_12:
        /*002c*/ 	.word	0x00000000
        /*0030*/ 	.short	0x0002
        /*0032*/ 	.short	0x0010
        /*0034*/ 	.byte	0x00, 0xf5, 0x21, 0x00


	//----- nvinfo : EIATTR_KPARAM_INFO
	.align		4
.L_13:
        /*0038*/ 	.byte	0x04, 0x17
        /*003a*/ 	.short	(.L_15 - .L_14)
.L_14:
        /*003c*/ 	.word	0x00000000
        /*0040*/ 	.short	0x0001
        /*0042*/ 	.short	0x0008
        /*0044*/ 	.byte	0x00, 0xf5, 0x21, 0x00


	//----- nvinfo : EIATTR_KPARAM_INFO
	.align		4
.L_15:
        /*0048*/ 	.byte	0x04, 0x17
        /*004a*/ 	.short	(.L_17 - .L_16)
.L_16:
        /*004c*/ 	.word	0x00000000
        /*0050*/ 	.short	0x0000
        /*0052*/ 	.short	0x0000
        /*0054*/ 	.byte	0x00, 0xf5, 0x21, 0x00


	//----- nvinfo : EIATTR_SPARSE_MMA_MASK
	.align		4
.L_17:
        /*0058*/ 	.byte	0x03, 0x50
        /*005a*/ 	.short	0x0000


	//----- nvinfo : EIATTR_MAXREG_COUNT
	.align		4
        /*005c*/ 	.byte	0x03, 0x1b
        /*005e*/ 	.short	0x00ff


	//----- nvinfo : EIATTR_MERCURY_ISA_VERSION
	.align		4
        /*0060*/ 	.byte	0x03, 0x5f
        /*0062*/ 	.short	0x0101


	//----- nvinfo : EIATTR_VRC_CTA_INIT_COUNT
	.align		4
        /*0064*/ 	.byte	0x02, 0x4a
	.zero		1
	.zero		1


	//----- nvinfo : EIATTR_EXIT_INSTR_OFFSETS
	.align		4
        /*0068*/ 	.byte	0x04, 0x1c
        /*006a*/ 	.short	(.L_19 - .L_18)


	//   ....[0]....
.L_18:
        /*006c*/ 	.word	0x00000070


	//   ....[1]....
        /*0070*/ 	.word	0x00000990


	//----- nvinfo : EIATTR_CBANK_PARAM_SIZE
	.align		4
.L_19:
        /*0074*/ 	.byte	0x03, 0x19
        /*0076*/ 	.short	0x0020


	//----- nvinfo : EIATTR_PARAM_CBANK
	.align		4
        /*0078*/ 	.byte	0x04, 0x0a
        /*007a*/ 	.short	(.L_21 - .L_20)
	.align		4
.L_20:
        /*007c*/ 	.word	index@(.nv.constant0._Z13fitnessKernelPiPfS0_ii)
        /*0080*/ 	.short	0x0380
        /*0082*/ 	.short	0x0020


	//----- nvinfo : EIATTR_SW_WAR
	.align		4
.L_21:
        /*0084*/ 	.byte	0x04, 0x36
        /*0086*/ 	.short	(.L_23 - .L_22)
.L_22:
        /*0088*/ 	.word	0x00000008
.L_23:


//--------------------- .nv.callgraph             --------------------------
	.section	.nv.callgraph,"",@"SHT_CUDA_CALLGRAPH"
	.align	4
	.sectionentsize	8
	.align		4
        /*0000*/ 	.word	0x00000000
	.align		4
        /*0004*/ 	.word	0xffffffff
	.align		4
        /*0008*/ 	.word	0x00000000
	.align		4
        /*000c*/ 	.word	0xfffffffe
	.align		4
        /*0010*/ 	.word	0x00000000
	.align		4
        /*0014*/ 	.word	0xfffffffd
	.align		4
        /*0018*/ 	.word	0x00000000
	.align		4
        /*001c*/ 	.word	0xfffffffc


//--------------------- .text._Z13fitnessKernelPiPfS0_ii --------------------------
	.section	.text._Z13fitnessKernelPiPfS0_ii,"ax",@progbits
	.align	128
        .global         _Z13fitnessKernelPiPfS0_ii
        .type           _Z13fitnessKernelPiPfS0_ii,@function
        .size           _Z13fitnessKernelPiPfS0_ii,(.L_x_5 - _Z13fitnessKernelPiPfS0_ii)
        .other          _Z13fitnessKernelPiPfS0_ii,@"STO_CUDA_ENTRY STV_DEFAULT"
_Z13fitnessKernelPiPfS0_ii:
.text._Z13fitnessKernelPiPfS0_ii:
[----:B------:R-:W-:Y:S01]  /*0000*/  LDC R1, c[0x0][0x37c] ;  /* 0x0000df00ff017b82 */ /* 0x000fe20000000800 */
[----:B------:R-:W0:Y:S07]  /*0010*/  S2R R0, SR_TID.X ;  /* 0x0000000000007919 */ /* 0x000e2e0000002100 */
[----:B------:R-:W0:Y:S01]  /*0020*/  S2UR UR4, SR_CTAID.X ;  /* 0x00000000000479c3 */ /* 0x000e220000002500 */
[----:B------:R-:W1:Y:S07]  /*0030*/  LDCU UR5, c[0x0][0x39c] ;  /* 0x00007380ff0577ac */ /* 0x000e6e0008000800 */
[----:B------:R-:W0:Y:S02]  /*0040*/  LDC R3, c[0x0][0x360] ;  /* 0x0000d800ff037b82 */ /* 0x000e240000000800 */
[----:B0-----:R-:W-:-:S05]  /*0050*/  IMAD R0, R3, UR4, R0 ;  /* 0x0000000403007c24 */ /* 0x001fca000f8e0200 */
[----:B-1----:R-:W-:-:S13]  /*0060*/  ISETP.GE.AND P0, PT, R0, UR5, PT ;  /* 0x0000000500007c0c */ /* 0x002fda000bf06270 */
[----:B------:R-:W-:Y:S05]  /*0070*/  @P0 EXIT ;  /* 0x000000000000094d */ /* 0x000fea0003800000 */
[----:B------:R-:W0:Y:S01]  /*0080*/  LDC R15, c[0x0][0x398] ;  /* 0x0000e600ff0f7b82 */ /* 0x000e220000000800 */
[----:B------:R-:W1:Y:S01]  /*0090*/  LDCU.64 UR6, c[0x0][0x358] ;  /* 0x00006b00ff0677ac */ /* 0x000e620008000a00 */
[----:B------:R-:W-:Y:S01]  /*00a0*/  HFMA2 R18, -RZ, RZ, 0, 0 ;  /* 0x00000000ff127431 */ /* 0x000fe200000001ff */
[C---:B0-----:R-:W-:Y:S02]  /*00b0*/  ISETP.GE.AND P0, PT, R15.reuse, 0x2, PT ;  /* 0x000000020f00780c */ /* 0x041fe40003f06270 */
[----:B------:R-:W-:-:S11]  /*00c0*/  IADD3 R14, PT, PT, R15, -0x1, RZ ;  /* 0xffffffff0f0e7810 */ /* 0x000fd60007ffe0ff */
[----:B-1----:R-:W-:Y:S05]  /*00d0*/  @!P0 BRA `(.L_x_0) ;  /* 0x0000000400f48947 */ /* 0x002fea0003800000 */
[----:B------:R-:W-:Y:S01]  /*00e0*/  IADD3 R2, PT, PT, R15, -0x2, RZ ;  /* 0xfffffffe0f027810 */ /* 0x000fe20007ffe0ff */
[----:B------:R-:W-:Y:S01]  /*00f0*/  IMAD R16, R0, R15, RZ ;  /* 0x0000000f00107224 */ /* 0x000fe200078e02ff */
[----:B------:R-:W-:Y:S02]  /*0100*/  LOP3.LUT R25, R14, 0x7, RZ, 0xc0, !PT ;  /* 0x000000070e197812 */ /* 0x000fe400078ec0ff */
[----:B------:R-:W-:Y:S02]  /*0110*/  ISETP.GE.U32.AND P1, PT, R2, 0x7, PT ;  /* 0x000000070200780c */ /* 0x000fe40003f26070 */
[----:B------:R-:W-:Y:S02]  /*0120*/  ISETP.NE.AND P0, PT, R25, RZ, PT ;  /* 0x000000ff1900720c */ /* 0x000fe40003f05270 */
[----:B------:R-:W-:Y:S02]  /*0130*/  MOV R18, RZ ;  /* 0x000000ff00127202 */ /* 0x000fe40000000f00 */
[----:B------:R-:W-:-:S07]  /*0140*/  MOV R17, RZ ;  /* 0x000000ff00117202 */ /* 0x000fce0000000f00 */
[----:B------:R-:W-:Y:S05]  /*0150*/  @!P1 BRA `(.L_x_1) ;  /* 0x0000000000e09947 */ /* 0x000fea0003800000 */
[----:B------:R-:W0:Y:S01]  /*0160*/  LDCU.64 UR4, c[0x0][0x380] ;  /* 0x00007000ff0477ac */ /* 0x000e220008000a00 */
[----:B------:R-:W-:Y:S02]  /*0170*/  LOP3.LUT R17, R14, 0xfffffff8, RZ, 0xc0, !PT ;  /* 0xfffffff80e117812 */ /* 0x000fe400078ec0ff */
[----:B------:R-:W-:Y:S02]  /*0180*/  MOV R18, RZ ;  /* 0x000000ff00127202 */ /* 0x000fe40000000f00 */
[----:B------:R-:W-:Y:S02]  /*0190*/  MOV R19, R16 ;  /* 0x0000001000137202 */ /* 0x000fe40000000f00 */
[----:B------:R-:W-:Y:S01]  /*01a0*/  IADD3 R20, PT, PT, -R17, RZ, RZ ;  /* 0x000000ff11147210 */ /* 0x000fe20007ffe1ff */
[----:B0-----:R-:W-:-:S04]  /*01b0*/  UIADD3 UR4, UP0, UPT, UR4, 0x10, URZ ;  /* 0x0000001004047890 */ /* 0x001fc8000ff1e0ff */
[----:B------:R-:W-:-:S12]  /*01c0*/  UIADD3.X UR5, UPT, UPT, URZ, UR5, URZ, UP0, !UPT ;  /* 0x00000005ff057290 */ /* 0x000fd800087fe4ff */
.L_x_2:
[----:B------:R-:W-:Y:S01]  /*01d0*/  MOV R8, UR4 ;  /* 0x0000000400087c02 */ /* 0x000fe20008000f00 */
[----:B------:R-:W0:Y:S01]  /*01e0*/  LDC.64 R2, c[0x0][0x388] ;  /* 0x0000e200ff027b82 */ /* 0x000e220000000a00 */
[----:B------:R-:W-:-:S03]  /*01f0*/  MOV R9, UR5 ;  /* 0x0000000500097c02 */ /* 0x000fc60008000f00 */
[----:B------:R-:W-:-:S05]  /*0200*/  IMAD.WIDE R8, R19, 0x4, R8 ;  /* 0x0000000413087825 */ /* 0x000fca00078e0208 */
[----:B------:R-:W2:Y:S04]  /*0210*/  LDG.E R4, desc[UR6][R8.64+-0x10] ;  /* 0xfffff00608047981 */ /* 0x000ea8000c1e1900 */
[----:B------:R-:W2:Y:S04]  /*0220*/  LDG.E R12, desc[UR6][R8.64+-0xc] ;  /* 0xfffff406080c7981 */ /* 0x000ea8000c1e1900 */
[----:B------:R-:W3:Y:S04]  /*0230*/  LDG.E R5, desc[UR6][R8.64+-0x8] ;  /* 0xfffff80608057981 */ /* 0x000ee8000c1e1900 */
[----:B------:R-:W4:Y:S04]  /*0240*/  LDG.E R6, desc[UR6][R8.64+-0x4] ;  /* 0xfffffc0608067981 */ /* 0x000f28000c1e1900 */
[----:B------:R-:W5:Y:S04]  /*0250*/  LDG.E R28, desc[UR6][R8.64] ;  /* 0x00000006081c7981 */ /* 0x000f68000c1e1900 */
[----:B------:R-:W5:Y:S04]  /*0260*/  LDG.E R10, desc[UR6][R8.64+0x4] ;  /* 0x00000406080a7981 */ /* 0x000f68000c1e1900 */
[----:B------:R-:W5:Y:S04]  /*0270*/  LDG.E R24, desc[UR6][R8.64+0x8] ;  /* 0x0000080608187981 */ /* 0x000f68000c1e1900 */
[----:B------:R-:W5:Y:S04]  /*0280*/  LDG.E R22, desc[UR6][R8.64+0xc] ;  /* 0x00000c0608167981 */ /* 0x000f68000c1e1900 */
[----:B------:R1:W5:Y:S01]  /*0290*/  LDG.E R23, desc[UR6][R8.64+0x10] ;  /* 0x0000100608177981 */ /* 0x000362000c1e1900 */
[----:B--2---:R-:W-:-:S02]  /*02a0*/  IMAD R13, R4, R15, R12 ;  /* 0x0000000f040d7224 */ /* 0x004fc400078e020c */
[----:B---3--:R-:W-:Y:S02]  /*02b0*/  IMAD R7, R12, R15, R5 ;  /* 0x0000000f0c077224 */ /* 0x008fe400078e0205 */
[----:B0-----:R-:W-:-:S04]  /*02c0*/  IMAD.WIDE R12, R13, 0x4, R2 ;  /* 0x000000040d0c7825 */ /* 0x001fc800078e0202 */
[----:B----4-:R-:W-:Y:S01]  /*02d0*/  IMAD R11, R5, R15, R6 ;  /* 0x0000000f050b7224 */ /* 0x010fe200078e0206 */
[----:B------:R0:W2:Y:S01]  /*02e0*/  LDG.E R21, desc[UR6][R12.64] ;  /* 0x000000060c157981 */ /* 0x0000a2000c1e1900 */
[----:B------:R-:W-:-:S04]  /*02f0*/  IMAD.WIDE R4, R7, 0x4, R2 ;  /* 0x0000000407047825 */ /* 0x000fc800078e0202 */
[----:B-----5:R-:W-:Y:S01]  /*0300*/  IMAD R27, R6, R15, R28 ;  /* 0x0000000f061b7224 */ /* 0x020fe200078e021c */
[----:B------:R3:W4:Y:S01]  /*0310*/  LDG.E R26, desc[UR6][R4.64] ;  /* 0x00000006041a7981 */ /* 0x000722000c1e1900 */
[----:B------:R-:W-:-:S04]  /*0320*/  IMAD.WIDE R6, R11, 0x4, R2 ;  /* 0x000000040b067825 */ /* 0x000fc800078e0202 */
[-C--:B------:R-:W-:Y:S02]  /*0330*/  IMAD R11, R28, R15.reuse, R10 ;  /* 0x0000000f1c0b7224 */ /* 0x080fe400078e020a */
[----:B-1----:R-:W-:Y:S01]  /*0340*/  IMAD.WIDE R8, R27, 0x4, R2 ;  /* 0x000000041b087825 */ /* 0x002fe200078e0202 */
[----:B------:R-:W5:Y:S03]  /*0350*/  LDG.E R6, desc[UR6][R6.64] ;  /* 0x0000000606067981 */ /* 0x000f66000c1e1900 */
[-C--:B------:R-:W-:Y:S02]  /*0360*/  IMAD R27, R10, R15.reuse, R24 ;  /* 0x0000000f0a1b7224 */ /* 0x080fe400078e0218 */
[----:B------:R-:W-:Y:S01]  /*0370*/  IMAD.WIDE R10, R11, 0x4, R2 ;  /* 0x000000040b0a7825 */ /* 0x000fe200078e0202 */
[----:B------:R-:W5:Y:S03]  /*0380*/  LDG.E R8, desc[UR6][R8.64] ;  /* 0x0000000608087981 */ /* 0x000f66000c1e1900 */
[----:B------:R-:W-:-:S02]  /*0390*/  IMAD R29, R24, R15, R22 ;  /* 0x0000000f181d7224 */ /* 0x000fc400078e0216 */
[----:B0-----:R-:W-:Y:S01]  /*03a0*/  IMAD.WIDE R12, R27, 0x4, R2 ;  /* 0x000000041b0c7825 */ /* 0x001fe200078e0202 */
[----:B------:R-:W5:Y:S03]  /*03b0*/  LDG.E R10, desc[UR6][R10.64] ;  /* 0x000000060a0a7981 */ /* 0x000f66000c1e1900 */
[----:B------:R-:W-:Y:S02]  /*03c0*/  IMAD R23, R22, R15, R23 ;  /* 0x0000000f16177224 */ /* 0x000fe400078e0217 */
[--C-:B---3--:R-:W-:Y:S01]  /*03d0*/  IMAD.WIDE R4, R29, 0x4, R2.reuse ;  /* 0x000000041d047825 */ /* 0x108fe200078e0202 */
[----:B------:R-:W3:Y:S03]  /*03e0*/  LDG.E R13, desc[UR6][R12.64] ;  /* 0x000000060c0d7981 */ /* 0x000ee6000c1e1900 */
[----:B------:R-:W-:-:S02]  /*03f0*/  IMAD.WIDE R2, R23, 0x4, R2 ;  /* 0x0000000417027825 */ /* 0x000fc400078e0202 */
[----:B------:R-:W3:Y:S04]  /*0400*/  LDG.E R5, desc[UR6][R4.64] ;  /* 0x0000000604057981 */ /* 0x000ee8000c1e1900 */
[----:B------:R-:W3:Y:S01]  /*0410*/  LDG.E R3, desc[UR6][R2.64] ;  /* 0x0000000602037981 */ /* 0x000ee2000c1e1900 */
[----:B------:R-:W-:-:S04]  /*0420*/  IADD3 R20, PT, PT, R20, 0x8, RZ ;  /* 0x0000000814147810 */ /* 0x000fc80007ffe0ff */
[----:B------:R-:W-:Y:S02]  /*0430*/  ISETP.NE.AND P1, PT, R20, RZ, PT ;  /* 0x000000ff1400720c */ /* 0x000fe40003f25270 */
[----:B------:R-:W-:Y:S01]  /*0440*/  IADD3 R19, PT, PT, R19, 0x8, RZ ;  /* 0x0000000813137810 */ /* 0x000fe20007ffe0ff */
[----:B--2---:R-:W-:-:S04]  /*0450*/  FADD R21, R21, R18 ;  /* 0x0000001215157221 */ /* 0x004fc80000000000 */
[----:B----4-:R-:W-:-:S04]  /*0460*/  FADD R21, R21, R26 ;  /* 0x0000001a15157221 */ /* 0x010fc80000000000 */
[----:B-----5:R-:W-:-:S04]  /*0470*/  FADD R21, R21, R6 ;  /* 0x0000000615157221 */ /* 0x020fc80000000000 */
[----:B------:R-:W-:-:S04]  /*0480*/  FADD R21, R21, R8 ;  /* 0x0000000815157221 */ /* 0x000fc80000000000 */
[----:B------:R-:W-:-:S04]  /*0490*/  FADD R10, R21, R10 ;  /* 0x0000000a150a7221 */ /* 0x000fc80000000000 */
[----:B---3--:R-:W-:-:S04]  /*04a0*/  FADD R10, R10, R13 ;  /* 0x0000000d0a0a7221 */ /* 0x008fc80000000000 */
[----:B------:R-:W-:-:S04]  /*04b0*/  FADD R10, R10, R5 ;  /* 0x000000050a0a7221 */ /* 0x000fc80000000000 */
[----:B------:R-:W-:Y:S01]  /*04c0*/  FADD R18, R10, R3 ;  /* 0x000000030a127221 */ /* 0x000fe20000000000 */
[----:B------:R-:W-:Y:S06]  /*04d0*/  @P1 BRA `(.L_x_2) ;  /* 0xfffffffc003c1947 */ /* 0x000fec000383ffff */
.L_x_1:
[----:B------:R-:W-:Y:S05]  /*04e0*/  @!P0 BRA `(.L_x_0) ;  /* 0x0000000000f08947 */ /* 0x000fea0003800000 */
[----:B------:R-:W-:Y:S02]  /*04f0*/  ISETP.GE.U32.AND P0, PT, R25, 0x4, PT ;  /* 0x000000041900780c */ /* 0x000fe40003f06070 */
[----:B------:R-:W-:-:S04]  /*0500*/  LOP3.LUT R12, R14, 0x3, RZ, 0xc0, !PT ;  /* 0x000000030e0c7812 */ /* 0x000fc800078ec0ff */
[----:B------:R-:W-:-:S07]  /*0510*/  ISETP.NE.AND P1, PT, R12, RZ, PT ;  /* 0x000000ff0c00720c */ /* 0x000fce0003f25270 */
[----:B------:R-:W-:Y:S06]  /*0520*/  @!P0 BRA `(.L_x_3) ;  /* 0x0000000000688947 */ /* 0x000fec0003800000 */
[----:B------:R-:W0:Y:S01]  /*0530*/  LDC.64 R8, c[0x0][0x380] ;  /* 0x0000e000ff087b82 */ /* 0x000e220000000a00 */
[----:B------:R-:W-:-:S05]  /*0540*/  IADD3 R3, PT, PT, R16, R17, RZ ;  /* 0x0000001110037210 */ /* 0x000fca0007ffe0ff */
[----:B0-----:R-:W-:Y:S02]  /*0550*/  IMAD.WIDE R8, R3, 0x4, R8 ;  /* 0x0000000403087825 */ /* 0x001fe400078e0208 */
[----:B------:R-:W0:Y:S03]  /*0560*/  LDC.64 R2, c[0x0][0x388] ;  /* 0x0000e200ff027b82 */ /* 0x000e260000000a00 */
[----:B------:R-:W2:Y:S04]  /*0570*/  LDG.E R4, desc[UR6][R8.64] ;  /* 0x0000000608047981 */ /* 0x000ea8000c1e1900 */
[----:B------:R-:W2:Y:S04]  /*0580*/  LDG.E R6, desc[UR6][R8.64+0x4] ;  /* 0x0000040608067981 */ /* 0x000ea8000c1e1900 */
[----:B------:R-:W3:Y:S04]  /*0590*/  LDG.E R10, desc[UR6][R8.64+0x8] ;  /* 0x00000806080a7981 */ /* 0x000ee8000c1e1900 */
[----:B------:R-:W4:Y:S04]  /*05a0*/  LDG.E R20, desc[UR6][R8.64+0xc] ;  /* 0x00000c0608147981 */ /* 0x000f28000c1e1900 */
[----:B------:R-:W5:Y:S01]  /*05b0*/  LDG.E R13, desc[UR6][R8.64+0x10] ;  /* 0x00001006080d7981 */ /* 0x000f62000c1e1900 */
[----:B--2---:R-:W-:-:S02]  /*05c0*/  IMAD R5, R4, R15, R6 ;  /* 0x0000000f04057224 */ /* 0x004fc400078e0206 */
[----:B---3--:R-:W-:Y:S02]  /*05d0*/  IMAD R7, R6, R15, R10 ;  /* 0x0000000f06077224 */ /* 0x008fe400078e020a */
[----:B0-----:R-:W-:-:S04]  /*05e0*/  IMAD.WIDE R4, R5, 0x4, R2 ;  /* 0x0000000405047825 */ /* 0x001fc800078e0202 */
[-C--:B----4-:R-:W-:Y:S02]  /*05f0*/  IMAD R11, R10, R15.reuse, R20 ;  /* 0x0000000f0a0b7224 */ /* 0x090fe400078e0214 */
[----:B------:R-:W-:Y:S01]  /*0600*/  IMAD.WIDE R6, R7, 0x4, R2 ;  /* 0x0000000407067825 */ /* 0x000fe200078e0202 */
[----:B------:R-:W2:Y:S03]  /*0610*/  LDG.E R5, desc[UR6][R4.64] ;  /* 0x0000000604057981 */ /* 0x000ea6000c1e1900 */
[----:B-----5:R-:W-:Y:S02]  /*0620*/  IMAD R13, R20, R15, R13 ;  /* 0x0000000f140d7224 */ /* 0x020fe400078e020d */
[--C-:B------:R-:W-:Y:S01]  /*0630*/  IMAD.WIDE R10, R11, 0x4, R2.reuse ;  /* 0x000000040b0a7825 */ /* 0x100fe200078e0202 */
[----:B------:R-:W3:Y:S03]  /*0640*/  LDG.E R7, desc[UR6][R6.64] ;  /* 0x0000000606077981 */ /* 0x000ee6000c1e1900 */
[----:B------:R-:W-:-:S02]  /*0650*/  IMAD.WIDE R2, R13, 0x4, R2 ;  /* 0x000000040d027825 */ /* 0x000fc400078e0202 */
[----:B------:R-:W4:Y:S04]  /*0660*/  LDG.E R11, desc[UR6][R10.64] ;  /* 0x000000060a0b7981 */ /* 0x000f28000c1e1900 */
[----:B------:R-:W5:Y:S01]  /*0670*/  LDG.E R3, desc[UR6][R2.64] ;  /* 0x0000000602037981 */ /* 0x000f62000c1e1900 */
[----:B------:R-:W-:Y:S01]  /*0680*/  IADD3 R17, PT, PT, R17, 0x4, RZ ;  /* 0x0000000411117810 */ /* 0x000fe20007ffe0ff */
[----:B--2---:R-:W-:-:S04]  /*0690*/  FADD R18, R18, R5 ;  /* 0x0000000512127221 */ /* 0x004fc80000000000 */
[----:B---3--:R-:W-:-:S04]  /*06a0*/  FADD R18, R18, R7 ;  /* 0x0000000712127221 */ /* 0x008fc80000000000 */
[----:B----4-:R-:W-:-:S04]  /*06b0*/  FADD R18, R18, R11 ;  /* 0x0000000b12127221 */ /* 0x010fc80000000000 */
[----:B-----5:R-:W-:-:S07]  /*06c0*/  FADD R18, R18, R3 ;  /* 0x0000000312127221 */ /* 0x020fce0000000000 */
.L_x_3:
[----:B------:R-:W-:Y:S05]  /*06d0*/  @!P1 BRA `(.L_x_0) ;  /* 0x0000000000749947 */ /* 0x000fea0003800000 */
[----:B------:R-:W0:Y:S01]  /*06e0*/  LDC.64 R2, c[0x0][0x380] ;  /* 0x0000e000ff027b82 */ /* 0x000e220000000a00 */
[----:B------:R-:W-:Y:S02]  /*06f0*/  ISETP.NE.AND P0, PT, R12, 0x1, PT ;  /* 0x000000010c00780c */ /* 0x000fe40003f05270 */
[----:B------:R-:W-:-:S04]  /*0700*/  LOP3.LUT R6, R14, 0x1, RZ, 0xc0, !PT ;  /* 0x000000010e067812 */ /* 0x000fc800078ec0ff */
[----:B------:R-:W-:Y:S01]  /*0710*/  ISETP.NE.U32.AND P1, PT, R6, 0x1, PT ;  /* 0x000000010600780c */ /* 0x000fe20003f25070 */
[----:B------:R-:W1:Y:S06]  /*0720*/  LDC.64 R4, c[0x0][0x380] ;  /* 0x0000e000ff047b82 */ /* 0x000e6c0000000a00 */
[C---:B------:R-:W-:Y:S02]  /*0730*/  @P0 IADD3 R7, PT, PT, R16.reuse, R17, RZ ;  /* 0x0000001110070210 */ /* 0x040fe40007ffe0ff */
[----:B------:R-:W-:Y:S01]  /*0740*/  @P0 IADD3 R17, PT, PT, R17, 0x2, RZ ;  /* 0x0000000211110810 */ /* 0x000fe20007ffe0ff */
[----:B------:R-:W2:Y:S03]  /*0750*/  LDC.64 R8, c[0x0][0x388] ;  /* 0x0000e200ff087b82 */ /* 0x000ea60000000a00 */
[----:B------:R-:W-:Y:S01]  /*0760*/  @!P1 IADD3 R17, PT, PT, R16, R17, RZ ;  /* 0x0000001110119210 */ /* 0x000fe20007ffe0ff */
[----:B0-----:R-:W-:-:S04]  /*0770*/  @P0 IMAD.WIDE R6, R7, 0x4, R2 ;  /* 0x0000000407060825 */ /* 0x001fc800078e0202 */
[----:B------:R-:W0:Y:S01]  /*0780*/  LDC.64 R2, c[0x0][0x388] ;  /* 0x0000e200ff027b82 */ /* 0x000e220000000a00 */
[----:B------:R-:W3:Y:S04]  /*0790*/  @P0 LDG.E R10, desc[UR6][R6.64] ;  /* 0x00000006060a0981 */ /* 0x000ee8000c1e1900 */
[----:B------:R-:W3:Y:S01]  /*07a0*/  @P0 LDG.E R16, desc[UR6][R6.64+0x4] ;  /* 0x0000040606100981 */ /* 0x000ee2000c1e1900 */
[----:B-1----:R-:W-:-:S03]  /*07b0*/  @!P1 IMAD.WIDE R4, R17, 0x4, R4 ;  /* 0x0000000411049825 */ /* 0x002fc600078e0204 */
[----:B------:R-:W4:Y:S04]  /*07c0*/  @P0 LDG.E R17, desc[UR6][R6.64+0x8] ;  /* 0x0000080606110981 */ /* 0x000f28000c1e1900 */
[----:B------:R-:W5:Y:S04]  /*07d0*/  @!P1 LDG.E R12, desc[UR6][R4.64] ;  /* 0x00000006040c9981 */ /* 0x000f68000c1e1900 */
[----:B------:R-:W5:Y:S01]  /*07e0*/  @!P1 LDG.E R13, desc[UR6][R4.64+0x4] ;  /* 0x00000406040d9981 */ /* 0x000f62000c1e1900 */
[-C--:B---3--:R-:W-:Y:S02]  /*07f0*/  @P0 IMAD R11, R10, R15.reuse, R16 ;  /* 0x0000000f0a0b0224 */ /* 0x088fe400078e0210 */
[----:B----4-:R-:W-:-:S02]  /*0800*/  @P0 IMAD R17, R16, R15, R17 ;  /* 0x0000000f10110224 */ /* 0x010fc400078e0211 */
[----:B--2---:R-:W-:-:S04]  /*0810*/  @P0 IMAD.WIDE R10, R11, 0x4, R8 ;  /* 0x000000040b0a0825 */ /* 0x004fc800078e0208 */
[----:B------:R-:W-:Y:S02]  /*0820*/  @P0 IMAD.WIDE R8, R17, 0x4, R8 ;  /* 0x0000000411080825 */ /* 0x000fe400078e0208 */
[----:B------:R-:W2:Y:S02]  /*0830*/  @P0 LDG.E R11, desc[UR6][R10.64] ;  /* 0x000000060a0b0981 */ /* 0x000ea4000c1e1900 */
[----:B-----5:R-:W-:Y:S02]  /*0840*/  @!P1 IMAD R13, R12, R15, R13 ;  /* 0x0000000f0c0d9224 */ /* 0x020fe400078e020d */
[----:B------:R-:W3:Y:S02]  /*0850*/  @P0 LDG.E R9, desc[UR6][R8.64] ;  /* 0x0000000608090981 */ /* 0x000ee4000c1e1900 */
[----:B0-----:R-:W-:-:S06]  /*0860*/  @!P1 IMAD.WIDE R2, R13, 0x4, R2 ;  /* 0x000000040d029825 */ /* 0x001fcc00078e0202 */
[----:B------:R-:W4:Y:S01]  /*0870*/  @!P1 LDG.E R3, desc[UR6][R2.64] ;  /* 0x0000000602039981 */ /* 0x000f22000c1e1900 */
[----:B--2---:R-:W-:-:S04]  /*0880*/  @P0 FADD R4, R18, R11 ;  /* 0x0000000b12040221 */ /* 0x004fc80000000000 */
[----:B---3--:R-:W-:-:S04]  /*0890*/  @P0 FADD R18, R4, R9 ;  /* 0x0000000904120221 */ /* 0x008fc80000000000 */
[----:B----4-:R-:W-:-:S07]  /*08a0*/  @!P1 FADD R18, R18, R3 ;  /* 0x0000000312129221 */ /* 0x010fce0000000000 */
.L_x_0:
[----:B------:R-:W0:Y:S01]  /*08b0*/  LDC.64 R2, c[0x0][0x380] ;  /* 0x0000e000ff027b82 */ /* 0x000e220000000a00 */
[----:B------:R-:W-:-:S07]  /*08c0*/  IMAD R5, R0, R15, RZ ;  /* 0x0000000f00057224 */ /* 0x000fce00078e02ff */
[----:B------:R-:W1:Y:S08]  /*08d0*/  LDC.64 R6, c[0x0][0x388] ;  /* 0x0000e200ff067b82 */ /* 0x000e700000000a00 */
[----:B------:R-:W2:Y:S01]  /*08e0*/  LDC.64 R8, c[0x0][0x390] ;  /* 0x0000e400ff087b82 */ /* 0x000ea20000000a00 */
[----:B0-----:R-:W-:-:S04]  /*08f0*/  IMAD.WIDE R2, R5, 0x4, R2 ;  /* 0x0000000405027825 */ /* 0x001fc800078e0202 */
[----:B------:R-:W-:Y:S02]  /*0900*/  IMAD.WIDE R4, R14, 0x4, R2 ;  /* 0x000000040e047825 */ /* 0x000fe400078e0202 */
[----:B------:R-:W3:Y:S04]  /*0910*/  LDG.E R2, desc[UR6][R2.64] ;  /* 0x0000000602027981 */ /* 0x000ee8000c1e1900 */
[----:B------:R-:W3:Y:S02]  /*0920*/  LDG.E R4, desc[UR6][R4.64] ;  /* 0x0000000604047981 */ /* 0x000ee4000c1e1900 */
[----:B---3--:R-:W-:-:S04]  /*0930*/  IMAD R15, R4, R15, R2 ;  /* 0x0000000f040f7224 */ /* 0x008fc800078e0202 */
[----:B-1----:R-:W-:-:S06]  /*0940*/  IMAD.WIDE R6, R15, 0x4, R6 ;  /* 0x000000040f067825 */ /* 0x002fcc00078e0206 */
[----:B------:R-:W3:Y:S01]  /*0950*/  LDG.E R7, desc[UR6][R6.64] ;  /* 0x0000000606077981 */ /* 0x000ee2000c1e1900 */
[----:B--2---:R-:W-:-:S04]  /*0960*/  IMAD.WIDE R8, R0, 0x4, R8 ;  /* 0x0000000400087825 */ /* 0x004fc800078e0208 */
[----:B---3--:R-:W-:-:S05]  /*0970*/  FADD R11, R7, R18 ;  /* 0x00000012070b7221 */ /* 0x008fca0000000000 */
[----:B------:R-:W-:Y:S01]  /*0980*/  STG.E desc[UR6][R8.64], R11 ;  /* 0x0000000b08007986 */ /* 0x000fe2000c101906 */
[----:B------:R-:W-:Y:S05]  /*0990*/  EXIT ;  /* 0x000000000000794d */ /* 0x000fea0003800000 */
.L_x_4:
[----:B------:R-:W-:-:S00]  /*09a0*/  BRA `(.L_x_4) ;  /* 0xfffffffc00fc7947 */ /* 0x000fc0000383ffff */
[----:B------:R-:W-:-:S00]  /*09b0*/  NOP ;  /* 0x0000000000007918 */ /* 0x000fc00000000000 */
        /* <DEDUP_REMOVED lines=12> */
.L_x_5:


//--------------------- .nv.shared.reserved.0     --------------------------
	.section	.nv.shared.reserved.0,"aw",@nobits
	.weak		__nv_reservedSMEM_offset_0_alias
	.size		__nv_reservedSMEM_offset_0_alias, 0, 64
	.other		__nv_reservedSMEM_offset_0_alias,@"STO_CUDA_RESERVED_SHARED STV_DEFAULT"
__nv_reservedSMEM_offset_0_alias:
	.zero		0
	.zero		64


//--------------------- .nv.constant0._Z13fitnessKernelPiPfS0_ii --------------------------
	.section	.nv.constant0._Z13fitnessKernelPiPfS0_ii,"a",@progbits
	.sectionflags	@""
	.align	4
.nv.constant0._Z13fitnessKernelPiPfS0_ii:
	.zero		928


//--------------------- SYMBOLS --------------------------

	.type		.nv.reservedSmem.offset0,@object
	.size		.nv.reservedSmem.offset0,0x4
